//
// Generated by NVIDIA NVVM Compiler
//
// Compiler Build ID: CL-36424714
// Cuda compilation tools, release 13.0, V13.0.88
// Based on NVVM 20.0.0
//

.version 9.0
.target sm_100
.address_size 64

	// .globl	_Z17convolutionKernelPfS_i
.const .align 4 .b8 d_filter[20];

.visible .entry _Z17convolutionKernelPfS_i(
	.param .u64 .ptr .align 1 _Z17convolutionKernelPfS_i_param_0,
	.param .u64 .ptr .align 1 _Z17convolutionKernelPfS_i_param_1,
	.param .u32 _Z17convolutionKernelPfS_i_param_2
)
{
	.reg .pred 	%p<15>;
	.reg .b32 	%r<10>;
	.reg .b32 	%f<27>;
	.reg .b64 	%rd<17>;

	ld.param.u64 	%rd3, [_Z17convolutionKernelPfS_i_param_0];
	ld.param.u64 	%rd2, [_Z17convolutionKernelPfS_i_param_1];
	ld.param.u32 	%r5, [_Z17convolutionKernelPfS_i_param_2];
	cvta.to.global.u64 	%rd1, %rd3;
	mov.u32 	%r6, %ctaid.x;
	mov.u32 	%r7, %ntid.x;
	mov.u32 	%r8, %tid.x;
	mad.lo.s32 	%r1, %r6, %r7, %r8;
	setp.ge.s32 	%p1, %r1, %r5;
	@%p1 bra 	$L__BB0_12;
	add.s32 	%r2, %r1, -2;
	setp.lt.s32 	%p2, %r1, 2;
	setp.ge.s32 	%p3, %r2, %r5;
	mov.f32 	%f23, 0f00000000;
	or.pred  	%p4, %p2, %p3;
	@%p4 bra 	$L__BB0_3;
	mul.wide.u32 	%rd4, %r2, 4;
	add.s64 	%rd5, %rd1, %rd4;
	ld.global.f32 	%f12, [%rd5];
	ld.const.f32 	%f13, [d_filter];
	fma.rn.f32 	%f23, %f12, %f13, 0f00000000;
$L__BB0_3:
	setp.lt.s32 	%p5, %r1, 1;
	setp.gt.s32 	%p6, %r1, %r5;
	or.pred  	%p7, %p5, %p6;
	@%p7 bra 	$L__BB0_5;
	add.s32 	%r9, %r1, -1;
	mul.wide.u32 	%rd6, %r9, 4;
	add.s64 	%rd7, %rd1, %rd6;
	ld.global.f32 	%f14, [%rd7];
	ld.const.f32 	%f15, [d_filter+4];
	fma.rn.f32 	%f23, %f14, %f15, %f23;
$L__BB0_5:
	setp.lt.s32 	%p8, %r1, 0;
	@%p8 bra 	$L__BB0_7;
	mul.wide.u32 	%rd8, %r1, 4;
	add.s64 	%rd9, %rd1, %rd8;
	ld.global.f32 	%f16, [%rd9];
	ld.const.f32 	%f17, [d_filter+8];
	fma.rn.f32 	%f23, %f16, %f17, %f23;
$L__BB0_7:
	add.s32 	%r3, %r1, 1;
	setp.lt.s32 	%p9, %r1, -1;
	setp.ge.s32 	%p10, %r3, %r5;
	or.pred  	%p11, %p9, %p10;
	@%p11 bra 	$L__BB0_9;
	mul.wide.u32 	%rd10, %r3, 4;
	add.s64 	%rd11, %rd1, %rd10;
	ld.global.f32 	%f18, [%rd11];
	ld.const.f32 	%f19, [d_filter+12];
	fma.rn.f32 	%f23, %f18, %f19, %f23;
$L__BB0_9:
	add.s32 	%r4, %r1, 2;
	setp.lt.s32 	%p12, %r1, -2;
	setp.ge.s32 	%p13, %r4, %r5;
	or.pred  	%p14, %p12, %p13;
	@%p14 bra 	$L__BB0_11;
	mul.wide.u32 	%rd12, %r4, 4;
	add.s64 	%rd13, %rd1, %rd12;
	ld.global.f32 	%f20, [%rd13];
	ld.const.f32 	%f21, [d_filter+16];
	fma.rn.f32 	%f23, %f20, %f21, %f23;
$L__BB0_11:
	cvta.to.global.u64 	%rd14, %rd2;
	mul.wide.s32 	%rd15, %r1, 4;
	add.s64 	%rd16, %rd14, %rd15;
	st.global.f32 	[%rd16], %f23;
$L__BB0_12:
	ret;

}


// ===== COMPILED SASS (sm_100) =====

	.target	sm_100

	.elftype	@"ET_EXEC"


//--------------------- .note.nv.tkinfo           --------------------------
	.section	.note.nv.tkinfo,"",@"SHT_NOTE"
	.sectionflags	@"SHF_NOTE_NV_TKINFO"
	.tkinfo
        /*0018*/ 	.word	0x00000002
        /*0030*/ 	.string	""
        /*0030*/ 	.string	"ptxas"
        /*0030*/ 	.string	"Cuda compilation tools, release 13.0, V13.0.88"
        /*0030*/ 	.string	"Build cuda_13.0.r13.0/compiler.36424714_0"
        /*0030*/ 	.string	"-arch sm_100 -m 64 "



//--------------------- .note.nv.cuinfo           --------------------------
	.section	.note.nv.cuinfo,"",@"SHT_NOTE"
	.sectionflags	@"SHF_NOTE_NV_CUINFO"
        /*0018*/ 	.short	0x0002
        /*001a*/ 	.short	0x0064
        /*001c*/ 	.short	0x0082
	.zero		2


//--------------------- .nv.info                  --------------------------
	.section	.nv.info,"",@"SHT_CUDA_INFO"
	.align	4


	//----- nvinfo : EIATTR_REGCOUNT
	.align		4
        /*0000*/ 	.byte	0x04, 0x2f
        /*0002*/ 	.short	(.L_2 - .L_1)
	.align		4
.L_1:
        /*0004*/ 	.word	index@(_Z17convolutionKernelPfS_i)
        /*0008*/ 	.word	0x00000016


	//----- nvinfo : EIATTR_FRAME_SIZE
	.align		4
.L_2:
        /*000c*/ 	.byte	0x04, 0x11
        /*000e*/ 	.short	(.L_4 - .L_3)
	.align		4
.L_3:
        /*0010*/ 	.word	index@(_Z17convolutionKernelPfS_i)
        /*0014*/ 	.word	0x00000000


	//----- nvinfo : EIATTR_MIN_STACK_SIZE
	.align		4
.L_4:
        /*0018*/ 	.byte	0x04, 0x12
        /*001a*/ 	.short	(.L_6 - .L_5)
	.align		4
.L_5:
        /*001c*/ 	.word	index@(_Z17convolutionKernelPfS_i)
        /*0020*/ 	.word	0x00000000
.L_6:


//--------------------- .nv.compat                --------------------------
	.section	.nv.compat,"",@"SHT_CUDA_COMPAT_INFO"
	.align	4
        /*0000*/ 	.byte	0x02, 0x09, 0x00, 0x00, 0x02, 0x02, 0x01, 0x00, 0x02, 0x05, 0x05, 0x00, 0x03, 0x07, 0x01, 0x01
        /*0010*/ 	.byte	0x02, 0x03, 0x00, 0x00, 0x02, 0x06, 0x01, 0x00, 0x04, 0x0b, 0x08, 0x00, 0x09, 0x00, 0x00, 0x00
        /*0020*/ 	.byte	0x00, 0x00, 0x00, 0x00


//--------------------- .nv.info._Z17convolutionKernelPfS_i --------------------------
	.section	.nv.info._Z17convolutionKernelPfS_i,"",@"SHT_CUDA_INFO"
	.sectionflags	@""
	.align	4


	//----- nvinfo : EIATTR_CUDA_API_VERSION
	.align		4
        /*0000*/ 	.byte	0x04, 0x37
        /*0002*/ 	.short	(.L_8 - .L_7)
.L_7:
        /*0004*/ 	.word	0x00000082


	//----- nvinfo : EIATTR_KPARAM_INFO
	.align		4
.L_8:
        /*0008*/ 	.byte	0x04, 0x17
        /*000a*/ 	.short	(.L_10 - .L_9)
.L_9:
        /*000c*/ 	.word	0x00000000
        /*0010*/ 	.short	0x0002
        /*0012*/ 	.short	0x0010
        /*0014*/ 	.byte	0x00, 0xf0, 0x11, 0x00


	//----- nvinfo : EIATTR_KPARAM_INFO
	.align		4
.L_10:
        /*0018*/ 	.byte	0x04, 0x17
        /*001a*/ 	.short	(.L_12 - .L_11)
.L_11:
        /*001c*/ 	.word	0x00000000
        /*0020*/ 	.short	0x0001
        /*0022*/ 	.short	0x0008
        /*0024*/ 	.byte	0x00, 0xf5, 0x21, 0x00


	//----- nvinfo : EIATTR_KPARAM_INFO
	.align		4
.L_12:
        /*0028*/ 	.byte	0x04, 0x17
        /*002a*/ 	.short	(.L_14 - .L_13)
.L_13:
        /*002c*/ 	.word	0x00000000
        /*0030*/ 	.short	0x0000
        /*0032*/ 	.short	0x0000
        /*0034*/ 	.byte	0x00, 0xf5, 0x21, 0x00


	//----- nvinfo : EIATTR_SPARSE_MMA_MASK
	.align		4
.L_14:
        /*0038*/ 	.byte	0x03, 0x50
        /*003a*/ 	.short	0x0000


	//----- nvinfo : EIATTR_MAXREG_COUNT
	.align		4
        /*003c*/ 	.byte	0x03, 0x1b
        /*003e*/ 	.short	0x00ff


	//----- nvinfo : EIATTR_MERCURY_ISA_VERSION
	.align		4
        /*0040*/ 	.byte	0x03, 0x5f
        /*0042*/ 	.short	0x0101


	//----- nvinfo : EIATTR_VRC_CTA_INIT_COUNT
	.align		4
        /*0044*/ 	.byte	0x02, 0x4a
	.zero		1
	.zero		1


	//----- nvinfo : EIATTR_EXIT_INSTR_OFFSETS
	.align		4
        /*0048*/ 	.byte	0x04, 0x1c
        /*004a*/ 	.short	(.L_16 - .L_15)


	//   ....[0]....
.L_15:
        /*004c*/ 	.word	0x00000070


	//   ....[1]....
        /*0050*/ 	.word	0x00000330


	//----- nvinfo : EIATTR_CBANK_PARAM_SIZE
	.align		4
.L_16:
        /*0054*/ 	.byte	0x03, 0x19
        /*0056*/ 	.short	0x0014


	//----- nvinfo : EIATTR_PARAM_CBANK
	.align		4
        /*0058*/ 	.byte	0x04, 0x0a
        /*005a*/ 	.short	(.L_18 - .L_17)
	.align		4
.L_17:
        /*005c*/ 	.word	index@(.nv.constant0._Z17convolutionKernelPfS_i)
        /*0060*/ 	.short	0x0380
        /*0062*/ 	.short	0x0014


	//----- nvinfo : EIATTR_SW_WAR
	.align		4
.L_18:
        /*0064*/ 	.byte	0x04, 0x36
        /*0066*/ 	.short	(.L_20 - .L_19)
.L_19:
        /*0068*/ 	.word	0x00000008
.L_20:


//--------------------- .nv.callgraph             --------------------------
	.section	.nv.callgraph,"",@"SHT_CUDA_CALLGRAPH"
	.align	4
	.sectionentsize	8
	.align		4
        /*0000*/ 	.word	0x00000000
	.align		4
        /*0004*/ 	.word	0xffffffff
	.align		4
        /*0008*/ 	.word	0x00000000
	.align		4
        /*000c*/ 	.word	0xfffffffe
	.align		4
        /*0010*/ 	.word	0x00000000
	.align		4
        /*0014*/ 	.word	0xfffffffd
	.align		4
        /*0018*/ 	.word	0x00000000
	.align		4
        /*001c*/ 	.word	0xfffffffc


//--------------------- .nv.constant3             --------------------------
	.section	.nv.constant3,"a",@progbits
	.align	4
.nv.constant3:
	.type		d_filter,@object
	.size		d_filter,(.L_0 - d_filter)
d_filter:
	.zero		20
.L_0:


//--------------------- .text._Z17convolutionKernelPfS_i --------------------------
	.section	.text._Z17convolutionKernelPfS_i,"ax",@progbits
	.align	128
        .global         _Z17convolutionKernelPfS_i
        .type           _Z17convolutionKernelPfS_i,@function
        .size           _Z17convolutionKernelPfS_i,(.L_x_1 - _Z17convolutionKernelPfS_i)
        .other          _Z17convolutionKernelPfS_i,@"STO_CUDA_ENTRY STV_DEFAULT"
_Z17convolutionKernelPfS_i:
.text._Z17convolutionKernelPfS_i:
[----:B------:R-:W-:Y:S01]  /*0000*/  LDC R1, c[0x0][0x37c] ;  /* 0x0000df00ff017b82 */ /* 0x000fe20000000800 */
[----:B------:R-:W0:Y:S07]  /*0010*/  S2R R3, SR_TID.X ;  /* 0x0000000000037919 */ /* 0x000e2e0000002100 */
[----:B------:R-:W0:Y:S01]  /*0020*/  S2UR UR4, SR_CTAID.X ;  /* 0x00000000000479c3 */ /* 0x000e220000002500 */
[----:B------:R-:W1:Y:S07]  /*0030*/  LDCU UR6, c[0x0][0x390] ;  /* 0x00007200ff0677ac */ /* 0x000e6e0008000800 */
[----:B------:R-:W0:Y:S02]  /*0040*/  LDC R4, c[0x0][0x360] ;  /* 0x0000d800ff047b82 */ /* 0x000e240000000800 */
[----:B0-----:R-:W-:-:S05]  /*0050*/  IMAD R4, R4, UR4, R3 ;  /* 0x0000000404047c24 */ /* 0x001fca000f8e0203 */
[----:B-1----:R-:W-:-:S13]  /*0060*/  ISETP.GE.AND P0, PT, R4, UR6, PT ;  /* 0x0000000604007c0c */ /* 0x002fda000bf06270 */
[----:B------:R-:W-:Y:S05]  /*0070*/  @P0 EXIT ;  /* 0x000000000000094d */ /* 0x000fea0003800000 */
[C---:B------:R-:W-:Y:S01]  /*0080*/  IADD3 R5, PT, PT, R4.reuse, -0x2, RZ ;  /* 0xfffffffe04057810 */ /* 0x040fe20007ffe0ff */
[----:B------:R-:W0:Y:S01]  /*0090*/  LDCU.64 UR4, c[0x0][0x358] ;  /* 0x00006b00ff0477ac */ /* 0x000e220008000a00 */
[C---:B------:R-:W-:Y:S02]  /*00a0*/  ISETP.GT.AND P1, PT, R4.reuse, UR6, PT ;  /* 0x0000000604007c0c */ /* 0x040fe4000bf24270 */
[----:B------:R-:W-:Y:S02]  /*00b0*/  ISETP.GE.AND P0, PT, R5, UR6, PT ;  /* 0x0000000605007c0c */ /* 0x000fe4000bf06270 */
[C---:B------:R-:W-:Y:S02]  /*00c0*/  IADD3 R17, PT, PT, R4.reuse, 0x1, RZ ;  /* 0x0000000104117810 */ /* 0x040fe40007ffe0ff */
[C---:B------:R-:W-:Y:S02]  /*00d0*/  ISETP.LT.OR P0, PT, R4.reuse, 0x2, P0 ;  /* 0x000000020400780c */ /* 0x040fe40000701670 */
[----:B------:R-:W-:-:S02]  /*00e0*/  ISETP.LT.OR P1, PT, R4, 0x1, P1 ;  /* 0x000000010400780c */ /* 0x000fc40000f21670 */
[C---:B------:R-:W-:Y:S02]  /*00f0*/  ISETP.GE.AND P4, PT, R4.reuse, RZ, PT ;  /* 0x000000ff0400720c */ /* 0x040fe40003f86270 */
[C---:B------:R-:W-:Y:S02]  /*0100*/  IADD3 R19, PT, PT, R4.reuse, 0x2, RZ ;  /* 0x0000000204137810 */ /* 0x040fe40007ffe0ff */
[----:B------:R-:W-:Y:S02]  /*0110*/  ISETP.GE.AND P3, PT, R17, UR6, PT ;  /* 0x0000000611007c0c */ /* 0x000fe4000bf66270 */
[----:B------:R-:W-:Y:S02]  /*0120*/  ISETP.GE.AND P2, PT, R19, UR6, PT ;  /* 0x0000000613007c0c */ /* 0x000fe4000bf46270 */
[C---:B------:R-:W-:Y:S01]  /*0130*/  ISETP.LT.OR P3, PT, R4.reuse, -0x1, P3 ;  /* 0xffffffff0400780c */ /* 0x040fe20001f61670 */
[----:B------:R-:W1:Y:S01]  /*0140*/  @!P0 LDC.64 R8, c[0x0][0x380] ;  /* 0x0000e000ff088b82 */ /* 0x000e620000000a00 */
[----:B------:R-:W-:-:S02]  /*0150*/  ISETP.LT.OR P2, PT, R4, -0x2, P2 ;  /* 0xfffffffe0400780c */ /* 0x000fc40001741670 */
[----:B------:R-:W-:-:S05]  /*0160*/  @!P1 IADD3 R15, PT, PT, R4, -0x1, RZ ;  /* 0xffffffff040f9810 */ /* 0x000fca0007ffe0ff */
[----:B------:R-:W2:Y:S08]  /*0170*/  @!P1 LDC.64 R10, c[0x0][0x380] ;  /* 0x0000e000ff0a9b82 */ /* 0x000eb00000000a00 */
[----:B------:R-:W3:Y:S08]  /*0180*/  @P4 LDC.64 R12, c[0x0][0x380] ;  /* 0x0000e000ff0c4b82 */ /* 0x000ef00000000a00 */
[----:B------:R-:W4:Y:S01]  /*0190*/  @!P3 LDC.64 R6, c[0x0][0x380] ;  /* 0x0000e000ff06bb82 */ /* 0x000f220000000a00 */
[----:B-1----:R-:W-:-:S05]  /*01a0*/  @!P0 IMAD.WIDE.U32 R8, R5, 0x4, R8 ;  /* 0x0000000405088825 */ /* 0x002fca00078e0008 */
[----:B0-----:R-:W5:Y:S02]  /*01b0*/  @!P0 LDG.E R0, desc[UR4][R8.64] ;  /* 0x0000000408008981 */ /* 0x001f64000c1e1900 */
[----:B------:R-:W0:Y:S01]  /*01c0*/  @!P2 LDC.64 R2, c[0x0][0x380] ;  /* 0x0000e000ff02ab82 */ /* 0x000e220000000a00 */
[----:B--2---:R-:W-:-:S06]  /*01d0*/  @!P1 IMAD.WIDE.U32 R10, R15, 0x4, R10 ;  /* 0x000000040f0a9825 */ /* 0x004fcc00078e000a */
[----:B------:R1:W2:Y:S01]  /*01e0*/  @!P1 LDG.E R10, desc[UR4][R10.64] ;  /* 0x000000040a0a9981 */ /* 0x0002a2000c1e1900 */
[----:B---3--:R-:W-:Y:S01]  /*01f0*/  @P4 IMAD.WIDE.U32 R12, R4, 0x4, R12 ;  /* 0x00000004040c4825 */ /* 0x008fe200078e000c */
[----:B------:R-:W5:Y:S05]  /*0200*/  @!P0 LDC R5, c[0x3][RZ] ;  /* 0x00c00000ff058b82 */ /* 0x000f6a0000000800 */
[----:B------:R-:W3:Y:S01]  /*0210*/  @P4 LDG.E R12, desc[UR4][R12.64] ;  /* 0x000000040c0c4981 */ /* 0x000ee2000c1e1900 */
[----:B----4-:R-:W-:Y:S02]  /*0220*/  @!P3 IMAD.WIDE.U32 R6, R17, 0x4, R6 ;  /* 0x000000041106b825 */ /* 0x010fe400078e0006 */
[----:B------:R-:W2:Y:S04]  /*0230*/  @!P1 LDC R14, c[0x3][0x4] ;  /* 0x00c00100ff0e9b82 */ /* 0x000ea80000000800 */
[----:B------:R-:W4:Y:S01]  /*0240*/  @!P3 LDG.E R6, desc[UR4][R6.64] ;  /* 0x000000040606b981 */ /* 0x000f22000c1e1900 */
[----:B0-----:R-:W-:-:S03]  /*0250*/  @!P2 IMAD.WIDE.U32 R2, R19, 0x4, R2 ;  /* 0x000000041302a825 */ /* 0x001fc600078e0002 */
[----:B------:R-:W3:Y:S03]  /*0260*/  @P4 LDC R15, c[0x3][0x8] ;  /* 0x00c00200ff0f4b82 */ /* 0x000ee60000000800 */
[----:B------:R-:W4:Y:S05]  /*0270*/  @!P2 LDG.E R2, desc[UR4][R2.64] ;  /* 0x000000040202a981 */ /* 0x000f2a000c1e1900 */
[----:B------:R-:W4:Y:S01]  /*0280*/  @!P3 LDC R16, c[0x3][0xc] ;  /* 0x00c00300ff10bb82 */ /* 0x000f220000000800 */
[----:B-1----:R-:W-:-:S07]  /*0290*/  HFMA2 R11, -RZ, RZ, 0, 0 ;  /* 0x00000000ff0b7431 */ /* 0x002fce00000001ff */
[----:B------:R-:W0:Y:S08]  /*02a0*/  LDC.64 R8, c[0x0][0x388] ;  /* 0x0000e200ff087b82 */ /* 0x000e300000000a00 */
[----:B------:R-:W1:Y:S01]  /*02b0*/  @!P2 LDC R17, c[0x3][0x10] ;  /* 0x00c00400ff11ab82 */ /* 0x000e620000000800 */
[----:B-----5:R-:W-:-:S04]  /*02c0*/  @!P0 FFMA R11, R0, R5, RZ ;  /* 0x00000005000b8223 */ /* 0x020fc800000000ff */
[----:B--2---:R-:W-:-:S04]  /*02d0*/  @!P1 FFMA R11, R10, R14, R11 ;  /* 0x0000000e0a0b9223 */ /* 0x004fc8000000000b */
[----:B---3--:R-:W-:Y:S01]  /*02e0*/  @P4 FFMA R11, R12, R15, R11 ;  /* 0x0000000f0c0b4223 */ /* 0x008fe2000000000b */
[----:B0-----:R-:W-:-:S04]  /*02f0*/  IMAD.WIDE R4, R4, 0x4, R8 ;  /* 0x0000000404047825 */ /* 0x001fc800078e0208 */
[----:B----4-:R-:W-:-:S04]  /*0300*/  @!P3 FFMA R11, R6, R16, R11 ;  /* 0x00000010060bb223 */ /* 0x010fc8000000000b */
[----:B-1----:R-:W-:-:S05]  /*0310*/  @!P2 FFMA R11, R2, R17, R11 ;  /* 0x00000011020ba223 */ /* 0x002fca000000000b */
[----:B------:R-:W-:Y:S01]  /*0320*/  STG.E desc[UR4][R4.64], R11 ;  /* 0x0000000b04007986 */ /* 0x000fe2000c101904 */
[----:B------:R-:W-:Y:S05]  /*0330*/  EXIT ;  /* 0x000000000000794d */ /* 0x000fea0003800000 */
.L_x_0:
[----:B------:R-:W-:-:S00]  /*0340*/  BRA `(.L_x_0) ;  /* 0xfffffffc00fc7947 */ /* 0x000fc0000383ffff */
[----:B------:R-:W-:-:S00]  /*0350*/  NOP ;  /* 0x0000000000007918 */ /* 0x000fc00000000000 */
        /* <DEDUP_REMOVED lines=10> */
.L_x_1:


//--------------------- .nv.shared.reserved.0     --------------------------
	.section	.nv.shared.reserved.0,"aw",@nobits
	.weak		__nv_reservedSMEM_offset_0_alias
	.size		__nv_reservedSMEM_offset_0_alias, 0, 64
	.other		__nv_reservedSMEM_offset_0_alias,@"STO_CUDA_RESERVED_SHARED STV_DEFAULT"
__nv_reservedSMEM_offset_0_alias:
	.zero		0
	.zero		64


//--------------------- .nv.constant0._Z17convolutionKernelPfS_i --------------------------
	.section	.nv.constant0._Z17convolutionKernelPfS_i,"a",@progbits
	.sectionflags	@""
	.align	4
.nv.constant0._Z17convolutionKernelPfS_i:
	.zero		916


//--------------------- SYMBOLS --------------------------

	.type		.nv.reservedSmem.offset0,@object
	.size		.nv.reservedSmem.offset0,0x4
